	.headerflags	@"EF_CUDA_TEXMODE_UNIFIED EF_CUDA_64BIT_ADDRESS EF_CUDA_ACCELERATORS EF_CUDA_SM90 EF_CUDA_VIRTUAL_SM(EF_CUDA_SM90)"
	.elftype	@"ET_EXEC"


//--------------------- .nv.info                  --------------------------
	.section	.nv.info,"",@"SHT_CUDA_INFO"
	.align	4


	//----- nvinfo : EIATTR_REGCOUNT
	.align		4
        /*0000*/ 	.byte	0x04, 0x2f
        /*0002*/ 	.short	(.L_1 - .L_0)
	.align		4
.L_0:
        /*0004*/ 	.word	index@(triton_poi_fused__unsafe_index_add_convolution_mul_relu_sub_40)
        /*0008*/ 	.word	0x00000028


	//----- nvinfo : EIATTR_MIN_STACK_SIZE
	.align		4
.L_1:
        /*000c*/ 	.byte	0x04, 0x12
        /*000e*/ 	.short	(.L_3 - .L_2)
	.align		4
.L_2:
        /*0010*/ 	.word	index@(triton_poi_fused__unsafe_index_add_convolution_mul_relu_sub_40)
        /*0014*/ 	.word	0x00000000


	//----- nvinfo : EIATTR_FRAME_SIZE
	.align		4
.L_3:
        /*0018*/ 	.byte	0x04, 0x11
        /*001a*/ 	.short	(.L_5 - .L_4)
	.align		4
.L_4:
        /*001c*/ 	.word	index@(triton_poi_fused__unsafe_index_add_convolution_mul_relu_sub_40)
        /*0020*/ 	.word	0x00000000


	//----- nvinfo : EIATTR_MIN_STACK_SIZE
	.align		4
.L_5:
        /*0024*/ 	.byte	0x04, 0x12
        /*0026*/ 	.short	(.L_7 - .L_6)
	.align		4
.L_6:
        /*0028*/ 	.word	index@(triton_poi_fused__unsafe_index_add_convolution_mul_relu_sub_40)
        /*002c*/ 	.word	0x00000000
.L_7:


//--------------------- .nv.info.triton_poi_fused__unsafe_index_add_convolution_mul_relu_sub_40 --------------------------
	.section	.nv.info.triton_poi_fused__unsafe_index_add_convolution_mul_relu_sub_40,"",@"SHT_CUDA_INFO"
	.sectionflags	@""
	.align	4


	//----- nvinfo : EIATTR_CUDA_API_VERSION
	.align		4
        /*0000*/ 	.byte	0x04, 0x37
        /*0002*/ 	.short	(.L_9 - .L_8)
.L_8:
        /*0004*/ 	.word	0x0000007c


	//----- nvinfo : EIATTR_KPARAM_INFO
	.align		4
.L_9:
        /*0008*/ 	.byte	0x04, 0x17
        /*000a*/ 	.short	(.L_11 - .L_10)
.L_10:
        /*000c*/ 	.word	0x00000000
        /*0010*/ 	.short	0x000f
        /*0012*/ 	.short	0x0078
        /*0014*/ 	.byte	0x00, 0xf0, 0x11, 0x00


	//----- nvinfo : EIATTR_KPARAM_INFO
	.align		4
.L_11:
        /*0018*/ 	.byte	0x04, 0x17
        /*001a*/ 	.short	(.L_13 - .L_12)
.L_12:
        /*001c*/ 	.word	0x00000000
        /*0020*/ 	.short	0x000e
        /*0022*/ 	.short	0x0070
        /*0024*/ 	.byte	0x00, 0xf4, 0x21, 0x00


	//----- nvinfo : EIATTR_KPARAM_INFO
	.align		4
.L_13:
        /*0028*/ 	.byte	0x04, 0x17
        /*002a*/ 	.short	(.L_15 - .L_14)
.L_14:
        /*002c*/ 	.word	0x00000000
        /*0030*/ 	.short	0x000d
        /*0032*/ 	.short	0x0068
        /*0034*/ 	.byte	0x00, 0xf4, 0x21, 0x00


	//----- nvinfo : EIATTR_KPARAM_INFO
	.align		4
.L_15:
        /*0038*/ 	.byte	0x04, 0x17
        /*003a*/ 	.short	(.L_17 - .L_16)
.L_16:
        /*003c*/ 	.word	0x00000000
        /*0040*/ 	.short	0x000c
        /*0042*/ 	.short	0x0060
        /*0044*/ 	.byte	0x00, 0xf4, 0x21, 0x00


	//----- nvinfo : EIATTR_KPARAM_INFO
	.align		4
.L_17:
        /*0048*/ 	.byte	0x04, 0x17
        /*004a*/ 	.short	(.L_19 - .L_18)
.L_18:
        /*004c*/ 	.word	0x00000000
        /*0050*/ 	.short	0x000b
        /*0052*/ 	.short	0x0058
        /*0054*/ 	.byte	0x00, 0xf4, 0x21, 0x00


	//----- nvinfo : EIATTR_KPARAM_INFO
	.align		4
.L_19:
        /*0058*/ 	.byte	0x04, 0x17
        /*005a*/ 	.short	(.L_21 - .L_20)
.L_20:
        /*005c*/ 	.word	0x00000000
        /*0060*/ 	.short	0x000a
        /*0062*/ 	.short	0x0050
        /*0064*/ 	.byte	0x00, 0xf4, 0x21, 0x00


	//----- nvinfo : EIATTR_KPARAM_INFO
	.align		4
.L_21:
        /*0068*/ 	.byte	0x04, 0x17
        /*006a*/ 	.short	(.L_23 - .L_22)
.L_22:
        /*006c*/ 	.word	0x00000000
        /*0070*/ 	.short	0x0009
        /*0072*/ 	.short	0x0048
        /*0074*/ 	.byte	0x00, 0xf4, 0x21, 0x00


	//----- nvinfo : EIATTR_KPARAM_INFO
	.align		4
.L_23:
        /*0078*/ 	.byte	0x04, 0x17
        /*007a*/ 	.short	(.L_25 - .L_24)
.L_24:
        /*007c*/ 	.word	0x00000000
        /*0080*/ 	.short	0x0008
        /*0082*/ 	.short	0x0040
        /*0084*/ 	.byte	0x00, 0xf4, 0x21, 0x00


	//----- nvinfo : EIATTR_KPARAM_INFO
	.align		4
.L_25:
        /*0088*/ 	.byte	0x04, 0x17
        /*008a*/ 	.short	(.L_27 - .L_26)
.L_26:
        /*008c*/ 	.word	0x00000000
        /*0090*/ 	.short	0x0007
        /*0092*/ 	.short	0x0038
        /*0094*/ 	.byte	0x00, 0xf4, 0x21, 0x00


	//----- nvinfo : EIATTR_KPARAM_INFO
	.align		4
.L_27:
        /*0098*/ 	.byte	0x04, 0x17
        /*009a*/ 	.short	(.L_29 - .L_28)
.L_28:
        /*009c*/ 	.word	0x00000000
        /*00a0*/ 	.short	0x0006
        /*00a2*/ 	.short	0x0030
        /*00a4*/ 	.byte	0x00, 0xf4, 0x21, 0x00


	//----- nvinfo : EIATTR_KPARAM_INFO
	.align		4
.L_29:
        /*00a8*/ 	.byte	0x04, 0x17
        /*00aa*/ 	.short	(.L_31 - .L_30)
.L_30:
        /*00ac*/ 	.word	0x00000000
        /*00b0*/ 	.short	0x0005
        /*00b2*/ 	.short	0x0028
        /*00b4*/ 	.byte	0x00, 0xf4, 0x21, 0x00


	//----- nvinfo : EIATTR_KPARAM_INFO
	.align		4
.L_31:
        /*00b8*/ 	.byte	0x04, 0x17
        /*00ba*/ 	.short	(.L_33 - .L_32)
.L_32:
        /*00bc*/ 	.word	0x00000000
        /*00c0*/ 	.short	0x0004
        /*00c2*/ 	.short	0x0020
        /*00c4*/ 	.byte	0x00, 0xf4, 0x21, 0x00


	//----- nvinfo : EIATTR_KPARAM_INFO
	.align		4
.L_33:
        /*00c8*/ 	.byte	0x04, 0x17
        /*00ca*/ 	.short	(.L_35 - .L_34)
.L_34:
        /*00cc*/ 	.word	0x00000000
        /*00d0*/ 	.short	0x0003
        /*00d2*/ 	.short	0x0018
        /*00d4*/ 	.byte	0x00, 0xf4, 0x21, 0x00


	//----- nvinfo : EIATTR_KPARAM_INFO
	.align		4
.L_35:
        /*00d8*/ 	.byte	0x04, 0x17
        /*00da*/ 	.short	(.L_37 - .L_36)
.L_36:
        /*00dc*/ 	.word	0x00000000
        /*00e0*/ 	.short	0x0002
        /*00e2*/ 	.short	0x0010
        /*00e4*/ 	.byte	0x00, 0xf4, 0x21, 0x00


	//----- nvinfo : EIATTR_KPARAM_INFO
	.align		4
.L_37:
        /*00e8*/ 	.byte	0x04, 0x17
        /*00ea*/ 	.short	(.L_39 - .L_38)
.L_38:
        /*00ec*/ 	.word	0x00000000
        /*00f0*/ 	.short	0x0001
        /*00f2*/ 	.short	0x0008
        /*00f4*/ 	.byte	0x00, 0xf4, 0x21, 0x00


	//----- nvinfo : EIATTR_KPARAM_INFO
	.align		4
.L_39:
        /*00f8*/ 	.byte	0x04, 0x17
        /*00fa*/ 	.short	(.L_41 - .L_40)
.L_40:
        /*00fc*/ 	.word	0x00000000
        /*0100*/ 	.short	0x0000
        /*0102*/ 	.short	0x0000
        /*0104*/ 	.byte	0x00, 0xf4, 0x21, 0x00


	//----- nvinfo : EIATTR_SPARSE_MMA_MASK
	.align		4
.L_41:
        /*0108*/ 	.byte	0x03, 0x50
        /*010a*/ 	.short	0x0000


	//----- nvinfo : EIATTR_MAXREG_COUNT
	.align		4
        /*010c*/ 	.byte	0x03, 0x1b
        /*010e*/ 	.short	0x00ff


	//----- nvinfo : EIATTR_EXIT_INSTR_OFFSETS
	.align		4
        /*0110*/ 	.byte	0x04, 0x1c
        /*0112*/ 	.short	(.L_43 - .L_42)


	//   ....[0]....
.L_42:
        /*0114*/ 	.word	0x000014b0


	//----- nvinfo : EIATTR_REQNTID
	.align		4
.L_43:
        /*0118*/ 	.byte	0x04, 0x10
        /*011a*/ 	.short	(.L_45 - .L_44)
.L_44:
        /*011c*/ 	.word	0x00000080
        /*0120*/ 	.word	0x00000001
        /*0124*/ 	.word	0x00000001


	//----- nvinfo : EIATTR_CBANK_PARAM_SIZE
	.align		4
.L_45:
        /*0128*/ 	.byte	0x03, 0x19
        /*012a*/ 	.short	0x007c


	//----- nvinfo : EIATTR_PARAM_CBANK
	.align		4
        /*012c*/ 	.byte	0x04, 0x0a
        /*012e*/ 	.short	(.L_47 - .L_46)
	.align		4
.L_46:
        /*0130*/ 	.word	index@(.nv.constant0.triton_poi_fused__unsafe_index_add_convolution_mul_relu_sub_40)
        /*0134*/ 	.short	0x0210
        /*0136*/ 	.short	0x007c


	//----- nvinfo : EIATTR_SW_WAR
	.align		4
.L_47:
        /*0138*/ 	.byte	0x04, 0x36
        /*013a*/ 	.short	(.L_49 - .L_48)
.L_48:
        /*013c*/ 	.word	0x00000008
.L_49:


//--------------------- .nv.callgraph             --------------------------
	.section	.nv.callgraph,"",@"SHT_CUDA_CALLGRAPH"
	.align	4
	.sectionentsize	8
	.align		4
        /*0000*/ 	.word	0x00000000
	.align		4
        /*0004*/ 	.word	0xffffffff
	.align		4
        /*0008*/ 	.word	0x00000000
	.align		4
        /*000c*/ 	.word	0xfffffffe
	.align		4
        /*0010*/ 	.word	0x00000000
	.align		4
        /*0014*/ 	.word	0xfffffffd
	.align		4
        /*0018*/ 	.word	0x00000000
	.align		4
        /*001c*/ 	.word	0xfffffffc


//--------------------- .text.triton_poi_fused__unsafe_index_add_convolution_mul_relu_sub_40 --------------------------
	.section	.text.triton_poi_fused__unsafe_index_add_convolution_mul_relu_sub_40,"ax",@progbits
	.sectionflags	@"SHF_BARRIERS=1"
	.align	128
        .global         triton_poi_fused__unsafe_index_add_convolution_mul_relu_sub_40
        .type           triton_poi_fused__unsafe_index_add_convolution_mul_relu_sub_40,@function
        .size           triton_poi_fused__unsafe_index_add_convolution_mul_relu_sub_40,(.L_x_1 - triton_poi_fused__unsafe_index_add_convolution_mul_relu_sub_40)
        .other          triton_poi_fused__unsafe_index_add_convolution_mul_relu_sub_40,@"STO_CUDA_ENTRY STV_DEFAULT"
triton_poi_fused__unsafe_index_add_convolution_mul_relu_sub_40:
.text.triton_poi_fused__unsafe_index_add_convolution_mul_relu_sub_40:
[----:B------:R-:W-:Y:S01]  /*0000*/  LDC R1, c[0x0][0x28] ;  /* 0x00000a00ff017b82 */ /* 0x000fe20000000800 */
[----:B------:R-:W1:Y:S07]  /*0010*/  S2R R12, SR_TID.X ;  /* 0x00000000000c7919 */ /* 0x000e6e0000002100 */
[----:B------:R-:W2:Y:S01]  /*0020*/  LDC.64 R18, c[0x0][0x210] ;  /* 0x00008400ff127b82 */ /* 0x000ea20000000a00 */
[----:B------:R-:W-:Y:S01]  /*0030*/  ULDC.64 UR6, c[0x0][0x208] ;  /* 0x0000820000067ab9 */ /* 0x000fe20000000a00 */
[----:B------:R-:W-:Y:S01]  /*0040*/  ULDC.64 UR4, c[0x0][0x220] ;  /* 0x0000880000047ab9 */ /* 0x000fe20000000a00 */
[----:B------:R-:W3:Y:S01]  /*0050*/  S2R R3, SR_CTAID.X ;  /* 0x0000000000037919 */ /* 0x000ee20000002500 */
[----:B------:R-:W-:Y:S01]  /*0060*/  ULDC.64 UR8, c[0x0][0x250] ;  /* 0x0000940000087ab9 */ /* 0x000fe20000000a00 */
[----:B------:R-:W-:-:S03]  /*0070*/  ULDC.64 UR10, c[0x0][0x260] ;  /* 0x00009800000a7ab9 */ /* 0x000fc60000000a00 */
[----:B------:R-:W4:Y:S08]  /*0080*/  LDC.64 R6, c[0x0][0x240] ;  /* 0x00009000ff067b82 */ /* 0x000f300000000a00 */
[----:B------:R-:W5:Y:S01]  /*0090*/  LDC.64 R8, c[0x0][0x218] ;  /* 0x00008600ff087b82 */ /* 0x000f620000000a00 */
[----:B-1----:R-:W-:-:S05]  /*00a0*/  IMAD.SHL.U32 R0, R12, 0x2, RZ ;  /* 0x000000020c007824 */ /* 0x002fca00078e00ff */
[----:B------:R-:W-:-:S04]  /*00b0*/  LOP3.LUT R0, R0, 0xfe, RZ, 0xc0, !PT ;  /* 0x000000fe00007812 */ /* 0x000fc800078ec0ff */
[----:B---3--:R-:W-:-:S04]  /*00c0*/  PRMT R0, R0, 0x6540, R3 ;  /* 0x0000654000007816 */ /* 0x008fc80000000003 */
[----:B------:R-:W-:-:S04]  /*00d0*/  SHF.R.S32.HI R5, RZ, 0x1f, R0 ;  /* 0x0000001fff057819 */ /* 0x000fc80000011400 */
[----:B------:R-:W-:-:S04]  /*00e0*/  LEA.HI R2, R5, R0, RZ, 0x6 ;  /* 0x0000000005027211 */ /* 0x000fc800078f30ff */
[----:B------:R-:W-:Y:S02]  /*00f0*/  SHF.R.S32.HI R13, RZ, 0x6, R2 ;  /* 0x00000006ff0d7819 */ /* 0x000fe40000011402 */
[----:B------:R-:W-:Y:S02]  /*0100*/  LOP3.LUT R17, R2, 0xffffffc0, RZ, 0xc0, !PT ;  /* 0xffffffc002117812 */ /* 0x000fe400078ec0ff */
[----:B------:R-:W-:-:S04]  /*0110*/  LEA.HI R4, R13, R13, RZ, 0x6 ;  /* 0x0000000d0d047211 */ /* 0x000fc800078f30ff */
[----:B------:R-:W-:-:S05]  /*0120*/  LOP3.LUT R4, R4, 0xffffffc0, RZ, 0xc0, !PT ;  /* 0xffffffc004047812 */ /* 0x000fca00078ec0ff */
[----:B------:R-:W-:Y:S02]  /*0130*/  IMAD.IADD R13, R13, 0x1, -R4 ;  /* 0x000000010d0d7824 */ /* 0x000fe400078e0a04 */
[----:B------:R-:W1:Y:S02]  /*0140*/  LDC.64 R4, c[0x0][0x230] ;  /* 0x00008c00ff047b82 */ /* 0x000e640000000a00 */
[----:B--2---:R-:W-:-:S06]  /*0150*/  IMAD.WIDE R18, R13, 0x8, R18 ;  /* 0x000000080d127825 */ /* 0x004fcc00078e0212 */
[----:B------:R-:W2:Y:S01]  /*0160*/  LDG.E.EL.64 R18, desc[UR6][R18.64] ;  /* 0x0000000612127981 */ /* 0x000ea2000c2e1b00 */
[----:B----4-:R-:W-:-:S04]  /*0170*/  IMAD.WIDE R14, R13, 0x8, R6 ;  /* 0x000000080d0e7825 */ /* 0x010fc800078e0206 */
[----:B------:R-:W-:Y:S02]  /*0180*/  IMAD.IADD R17, R0, 0x1, -R17 ;  /* 0x0000000100117824 */ /* 0x000fe400078e0a11 */
[----:B------:R-:W3:Y:S02]  /*0190*/  LDG.E.EL.64 R14, desc[UR6][R14.64] ;  /* 0x000000060e0e7981 */ /* 0x000ee4000c2e1b00 */
[----:B-----5:R-:W-:-:S06]  /*01a0*/  IMAD.WIDE R8, R17, 0x8, R8 ;  /* 0x0000000811087825 */ /* 0x020fcc00078e0208 */
[----:B------:R-:W4:Y:S01]  /*01b0*/  LDG.E.EL.128 R8, desc[UR6][R8.64] ;  /* 0x0000000608087981 */ /* 0x000f22000c2e1d00 */
[----:B-1----:R-:W-:-:S06]  /*01c0*/  IMAD.WIDE R4, R17, 0x8, R4 ;  /* 0x0000000811047825 */ /* 0x002fcc00078e0204 */
[----:B------:R-:W5:Y:S01]  /*01d0*/  LDG.E.EL.128 R4, desc[UR6][R4.64] ;  /* 0x0000000604047981 */ /* 0x000f62000c2e1d00 */
[----:B------:R-:W-:-:S04]  /*01e0*/  SHF.R.S32.HI R21, RZ, 0x17, R3 ;  /* 0x00000017ff157819 */ /* 0x000fc80000011403 */
[----:B------:R-:W-:-:S04]  /*01f0*/  SGXT R21, R21, 0x1 ;  /* 0x000000011515781a */ /* 0x000fc80000000200 */
[----:B------:R-:W-:-:S04]  /*0200*/  LEA.HI R21, R21, R0, RZ, 0xc ;  /* 0x0000000015157211 */ /* 0x000fc800078f60ff */
[----:B------:R-:W-:-:S05]  /*0210*/  SHF.R.S32.HI R21, RZ, 0xc, R21 ;  /* 0x0000000cff157819 */ /* 0x000fca0000011415 */
[----:B------:R-:W-:-:S05]  /*0220*/  IMAD.SHL.U32 R22, R21, 0x10, RZ ;  /* 0x0000001015167824 */ /* 0x000fca00078e00ff */
[----:B------:R-:W-:Y:S01]  /*0230*/  SHF.R.S32.HI R16, RZ, 0x1f, R22 ;  /* 0x0000001fff107819 */ /* 0x000fe20000011416 */
[----:B------:R-:W1:Y:S01]  /*0240*/  LDC.64 R30, c[0x0][0x228] ;  /* 0x00008a00ff1e7b82 */ /* 0x000e620000000a00 */
[----:B--2---:R-:W-:-:S04]  /*0250*/  SHF.R.U32.HI R25, RZ, 0x1d, R19 ;  /* 0x0000001dff197819 */ /* 0x004fc80000011613 */
[----:B------:R-:W-:-:S04]  /*0260*/  LOP3.LUT R25, R25, 0x4, RZ, 0xc0, !PT ;  /* 0x0000000419197812 */ /* 0x000fc800078ec0ff */
[----:B------:R-:W-:Y:S02]  /*0270*/  IADD3 R25, P0, R18, R25, RZ ;  /* 0x0000001912197210 */ /* 0x000fe40007f1e0ff */
[----:B---3--:R-:W-:Y:S02]  /*0280*/  SHF.R.U32.HI R21, RZ, 0x1d, R15 ;  /* 0x0000001dff157819 */ /* 0x008fe4000001160f */
[----:B------:R-:W-:Y:S01]  /*0290*/  LEA R2, P1, R25, R22, 0x2 ;  /* 0x0000001619027211 */ /* 0x000fe200078210ff */
[----:B------:R-:W-:Y:S01]  /*02a0*/  IMAD.X R0, RZ, RZ, R19, P0 ;  /* 0x000000ffff007224 */ /* 0x000fe200000e0613 */
[----:B------:R-:W-:Y:S02]  /*02b0*/  LOP3.LUT R21, R21, 0x4, RZ, 0xc0, !PT ;  /* 0x0000000415157812 */ /* 0x000fe400078ec0ff */
[----:B----4-:R-:W-:Y:S02]  /*02c0*/  SHF.R.U32.HI R23, RZ, 0x1d, R9 ;  /* 0x0000001dff177819 */ /* 0x010fe40000011609 */
[----:B------:R-:W-:-:S02]  /*02d0*/  LEA.HI.X R0, R25, R16, R0, 0x2, P1 ;  /* 0x0000001019007211 */ /* 0x000fc400008f1400 */
[----:B------:R-:W-:Y:S02]  /*02e0*/  IADD3 R21, P1, R14, R21, RZ ;  /* 0x000000150e157210 */ /* 0x000fe40007f3e0ff */
[----:B-----5:R-:W-:Y:S02]  /*02f0*/  SHF.R.U32.HI R19, RZ, 0x1d, R5 ;  /* 0x0000001dff137819 */ /* 0x020fe40000011605 */
[----:B------:R-:W-:Y:S02]  /*0300*/  LOP3.LUT R23, R23, 0x4, RZ, 0xc0, !PT ;  /* 0x0000000417177812 */ /* 0x000fe400078ec0ff */
[----:B------:R-:W-:Y:S01]  /*0310*/  LOP3.LUT R19, R19, 0x4, RZ, 0xc0, !PT ;  /* 0x0000000413137812 */ /* 0x000fe200078ec0ff */
[----:B------:R-:W-:Y:S01]  /*0320*/  IMAD.X R15, RZ, RZ, R15, P1 ;  /* 0x000000ffff0f7224 */ /* 0x000fe200008e060f */
[----:B------:R-:W-:Y:S02]  /*0330*/  IADD3 R23, P0, R8, R23, RZ ;  /* 0x0000001708177210 */ /* 0x000fe40007f1e0ff */
[----:B------:R-:W-:-:S03]  /*0340*/  IADD3 R19, P1, R4, R19, RZ ;  /* 0x0000001304137210 */ /* 0x000fc60007f3e0ff */
[----:B------:R-:W-:Y:S02]  /*0350*/  IMAD.X R25, RZ, RZ, R9, P0 ;  /* 0x000000ffff197224 */ /* 0x000fe400000e0609 */
[----:B------:R-:W-:Y:S01]  /*0360*/  IMAD.X R20, RZ, RZ, R5, P1 ;  /* 0x000000ffff147224 */ /* 0x000fe200008e0605 */
[----:B------:R-:W-:Y:S02]  /*0370*/  IADD3 R26, P1, R19, R2, RZ ;  /* 0x00000002131a7210 */ /* 0x000fe40007f3e0ff */
[----:B------:R-:W-:-:S03]  /*0380*/  IADD3 R18, P0, R2, R23, RZ ;  /* 0x0000001702127210 */ /* 0x000fc60007f1e0ff */
[----:B------:R-:W-:Y:S02]  /*0390*/  IMAD.X R5, R20, 0x1, R0, P1 ;  /* 0x0000000114057824 */ /* 0x000fe400008e0600 */
[----:B------:R-:W-:Y:S02]  /*03a0*/  IMAD.X R9, R0, 0x1, R25, P0 ;  /* 0x0000000100097824 */ /* 0x000fe400000e0619 */
[----:B------:R-:W-:Y:S01]  /*03b0*/  IMAD.SHL.U32 R14, R18, 0x4, RZ ;  /* 0x00000004120e7824 */ /* 0x000fe200078e00ff */
[C---:B------:R-:W-:Y:S01]  /*03c0*/  SHF.L.U64.HI R24, R26.reuse, 0x2, R5 ;  /* 0x000000021a187819 */ /* 0x040fe20000010205 */
[----:B------:R-:W-:Y:S01]  /*03d0*/  IMAD.SHL.U32 R26, R26, 0x4, RZ ;  /* 0x000000041a1a7824 */ /* 0x000fe200078e00ff */
[----:B------:R-:W2:Y:S01]  /*03e0*/  LDC.64 R4, c[0x0][0x238] ;  /* 0x00008e00ff047b82 */ /* 0x000ea20000000a00 */
[----:B------:R-:W-:Y:S02]  /*03f0*/  SHF.L.U64.HI R18, R18, 0x2, R9 ;  /* 0x0000000212127819 */ /* 0x000fe40000010209 */
[----:B------:R-:W-:-:S04]  /*0400*/  IADD3 R28, P0, R14, UR4, RZ ;  /* 0x000000040e1c7c10 */ /* 0x000fc8000ff1e0ff */
[----:B------:R-:W-:Y:S02]  /*0410*/  IADD3.X R29, R18, UR5, RZ, P0, !PT ;  /* 0x00000005121d7c10 */ /* 0x000fe400087fe4ff */
[----:B------:R-:W-:Y:S02]  /*0420*/  IADD3 R8, P0, R26, UR4, RZ ;  /* 0x000000041a087c10 */ /* 0x000fe4000ff1e0ff */
[C---:B------:R-:W-:Y:S01]  /*0430*/  LEA R22, P2, R21.reuse, R22, 0x2 ;  /* 0x0000001615167211 */ /* 0x040fe200078410ff */
[----:B------:R-:W3:Y:S01]  /*0440*/  LDG.E.EL R28, desc[UR6][R28.64] ;  /* 0x000000061c1c7981 */ /* 0x000ee2000c2e1900 */
[----:B------:R-:W-:Y:S02]  /*0450*/  IADD3.X R9, R24, UR5, RZ, P0, !PT ;  /* 0x0000000518097c10 */ /* 0x000fe400087fe4ff */
[----:B------:R-:W-:Y:S02]  /*0460*/  LEA.HI.X R15, R21, R16, R15, 0x2, P2 ;  /* 0x00000010150f7211 */ /* 0x000fe400010f140f */
[----:B-1----:R1:W3:Y:S04]  /*0470*/  LDG.E R21, desc[UR6][R30.64] ;  /* 0x000000061e157981 */ /* 0x0022e8000c1e1900 */
[----:B------:R-:W4:Y:S01]  /*0480*/  LDG.E.EL R8, desc[UR6][R8.64] ;  /* 0x0000000608087981 */ /* 0x000f22000c2e1900 */
[----:B--2---:R-:W-:-:S05]  /*0490*/  IMAD.WIDE R4, R17, 0x4, R4 ;  /* 0x0000000411047825 */ /* 0x004fca00078e0204 */
[----:B------:R2:W5:Y:S01]  /*04a0*/  LDG.E.EL.64 R16, desc[UR6][R4.64] ;  /* 0x0000000604107981 */ /* 0x000562000c2e1b00 */
[----:B------:R-:W-:Y:S02]  /*04b0*/  IADD3 R23, P2, R22, R23, RZ ;  /* 0x0000001716177210 */ /* 0x000fe40007f5e0ff */
[----:B------:R-:W-:-:S03]  /*04c0*/  LOP3.LUT R12, R12, 0x7f, RZ, 0xc0, !PT ;  /* 0x0000007f0c0c7812 */ /* 0x000fc600078ec0ff */
[----:B-1----:R-:W-:Y:S01]  /*04d0*/  IMAD.X R30, R15, 0x1, R25, P2 ;  /* 0x000000010f1e7824 */ /* 0x002fe200010e0619 */
[----:B------:R-:W-:Y:S01]  /*04e0*/  PRMT R3, R12, 0x6540, R3 ;  /* 0x000065400c037816 */ /* 0x000fe20000000003 */
[----:B------:R-:W-:-:S03]  /*04f0*/  IMAD.SHL.U32 R12, R23, 0x4, RZ ;  /* 0x00000004170c7824 */ /* 0x000fc600078e00ff */
[----:B--2---:R-:W-:Y:S02]  /*0500*/  SHF.L.U64.HI R4, R23, 0x2, R30 ;  /* 0x0000000217047819 */ /* 0x004fe4000001021e */
[----:B------:R-:W1:Y:S01]  /*0510*/  LDC.64 R30, c[0x0][0x248] ;  /* 0x00009200ff1e7b82 */ /* 0x000e620000000a00 */
[C---:B---3--:R-:W-:Y:S01]  /*0520*/  FSETP.GEU.AND P0, PT, R21.reuse, -R28, PT ;  /* 0x8000001c1500720b */ /* 0x048fe20003f0e000 */
[C---:B------:R-:W-:Y:S01]  /*0530*/  FADD R28, R21.reuse, R28 ;  /* 0x0000001c151c7221 */ /* 0x040fe20000000000 */
[C---:B----4-:R-:W-:Y:S01]  /*0540*/  FADD R27, R21.reuse, R8 ;  /* 0x00000008151b7221 */ /* 0x050fe20000000000 */
[----:B------:R-:W-:-:S03]  /*0550*/  FSETP.GEU.AND P1, PT, R21, -R8, PT ;  /* 0x800000081500720b */ /* 0x000fc60003f2e000 */
[----:B------:R-:W-:Y:S02]  /*0560*/  FSEL R25, R28, RZ, P0 ;  /* 0x000000ff1c197208 */ /* 0x000fe40000000000 */
[----:B------:R-:W-:Y:S02]  /*0570*/  FSEL R8, R27, RZ, P1 ;  /* 0x000000ff1b087208 */ /* 0x000fe40000800000 */
[----:B------:R-:W-:-:S03]  /*0580*/  IADD3 R34, P0, R12, UR4, RZ ;  /* 0x000000040c227c10 */ /* 0x000fc6000ff1e0ff */
[----:B------:R-:W-:Y:S01]  /*0590*/  FADD R8, -R25, R8 ;  /* 0x0000000819087221 */ /* 0x000fe20000000100 */
[----:B------:R-:W-:-:S03]  /*05a0*/  IADD3.X R35, R4, UR5, RZ, P0, !PT ;  /* 0x0000000504237c10 */ /* 0x000fc600087fe4ff */
[----:B-----5:R-:W-:Y:S01]  /*05b0*/  FFMA R28, R16, R8, R25 ;  /* 0x00000008101c7223 */ /* 0x020fe20000000019 */
[----:B------:R-:W-:Y:S01]  /*05c0*/  IADD3 R8, P0, R22, R19, RZ ;  /* 0x0000001316087210 */ /* 0x000fe20007f1e0ff */
[----:B------:R-:W2:Y:S04]  /*05d0*/  LDG.E.EL R34, desc[UR6][R34.64] ;  /* 0x0000000622227981 */ /* 0x000ea8000c2e1900 */
[----:B------:R-:W-:Y:S02]  /*05e0*/  IMAD.X R9, R15, 0x1, R20, P0 ;  /* 0x000000010f097824 */ /* 0x000fe400000e0614 */
[----:B------:R-:W-:-:S03]  /*05f0*/  IMAD.SHL.U32 R5, R8, 0x4, RZ ;  /* 0x0000000408057824 */ /* 0x000fc600078e00ff */
[----:B------:R-:W-:Y:S02]  /*0600*/  SHF.L.U64.HI R8, R8, 0x2, R9 ;  /* 0x0000000208087819 */ /* 0x000fe40000010209 */
[----:B------:R-:W-:-:S04]  /*0610*/  IADD3 R32, P0, R5, UR4, RZ ;  /* 0x0000000405207c10 */ /* 0x000fc8000ff1e0ff */
[----:B------:R-:W-:-:S05]  /*0620*/  IADD3.X R33, R8, UR5, RZ, P0, !PT ;  /* 0x0000000508217c10 */ /* 0x000fca00087fe4ff */
[----:B------:R-:W3:Y:S01]  /*0630*/  LDG.E.EL R32, desc[UR6][R32.64] ;  /* 0x0000000620207981 */ /* 0x000ee2000c2e1900 */
[----:B-1----:R-:W-:-:S05]  /*0640*/  IMAD.WIDE R30, R13, 0x4, R30 ;  /* 0x000000040d1e7825 */ /* 0x002fca00078e021e */
[----:B------:R1:W4:Y:S02]  /*0650*/  LDG.E.EL R9, desc[UR6][R30.64] ;  /* 0x000000061e097981 */ /* 0x000324000c2e1900 */
[----:B-1----:R-:W-:-:S04]  /*0660*/  IADD3 R30, P0, R14, UR8, RZ ;  /* 0x000000080e1e7c10 */ /* 0x002fc8000ff1e0ff */
[----:B------:R-:W-:Y:S02]  /*0670*/  IADD3.X R31, R18, UR9, RZ, P0, !PT ;  /* 0x00000009121f7c10 */ /* 0x000fe400087fe4ff */
[----:B------:R-:W-:-:S03]  /*0680*/  IADD3 R36, P0, R14, UR10, RZ ;  /* 0x0000000a0e247c10 */ /* 0x000fc6000ff1e0ff */
[----:B------:R-:W5:Y:S01]  /*0690*/  LDG.E.EL R19, desc[UR6][R30.64] ;  /* 0x000000061e137981 */ /* 0x000f62000c2e1900 */
[----:B------:R-:W-:-:S05]  /*06a0*/  IADD3.X R37, R18, UR11, RZ, P0, !PT ;  /* 0x0000000b12257c10 */ /* 0x000fca00087fe4ff */
[----:B------:R-:W4:Y:S01]  /*06b0*/  LDG.E.EL R13, desc[UR6][R36.64] ;  /* 0x00000006240d7981 */ /* 0x000f22000c2e1900 */
[C---:B--2---:R-:W-:Y:S01]  /*06c0*/  FSETP.GEU.AND P0, PT, R21.reuse, -R34, PT ;  /* 0x800000221500720b */ /* 0x044fe20003f0e000 */
[----:B------:R-:W-:-:S05]  /*06d0*/  FADD R34, R21, R34 ;  /* 0x0000002215227221 */ /* 0x000fca0000000000 */
[----:B------:R-:W-:Y:S02]  /*06e0*/  FSEL R23, R34, RZ, P0 ;  /* 0x000000ff22177208 */ /* 0x000fe40000000000 */
[----:B------:R-:W1:Y:S01]  /*06f0*/  LDC.64 R34, c[0x0][0x258] ;  /* 0x00009600ff227b82 */ /* 0x000e620000000a00 */
[C---:B---3--:R-:W-:Y:S01]  /*0700*/  FADD R14, R21.reuse, R32 ;  /* 0x00000020150e7221 */ /* 0x048fe20000000000 */
[----:B------:R-:W-:Y:S02]  /*0710*/  FSETP.GEU.AND P1, PT, R21, -R32, PT ;  /* 0x800000201500720b */ /* 0x000fe40003f2e000 */
[----:B------:R-:W-:Y:S02]  /*0720*/  IADD3 R32, P2, R26, UR8, RZ ;  /* 0x000000081a207c10 */ /* 0x000fe4000ff5e0ff */
[----:B------:R-:W-:Y:S02]  /*0730*/  FSEL R14, R14, RZ, P1 ;  /* 0x000000ff0e0e7208 */ /* 0x000fe40000800000 */
[----:B------:R-:W-:-:S03]  /*0740*/  IADD3.X R33, R24, UR9, RZ, P2, !PT ;  /* 0x0000000918217c10 */ /* 0x000fc600097fe4ff */
[----:B------:R-:W-:-:S03]  /*0750*/  FADD R14, -R23, R14 ;  /* 0x0000000e170e7221 */ /* 0x000fc60000000100 */
[----:B------:R-:W2:Y:S01]  /*0760*/  LDG.E.EL R33, desc[UR6][R32.64] ;  /* 0x0000000620217981 */ /* 0x000ea2000c2e1900 */
[----:B------:R-:W-:-:S03]  /*0770*/  FFMA R23, R16, R14, R23 ;  /* 0x0000000e10177223 */ /* 0x000fc60000000017 */
[----:B-1----:R-:W5:Y:S02]  /*0780*/  LDG.E R14, desc[UR6][R34.64] ;  /* 0x00000006220e7981 */ /* 0x002f64000c1e1900 */
[C---:B-----5:R-:W-:Y:S01]  /*0790*/  FSETP.GEU.AND P0, PT, R14.reuse, -R19, PT ;  /* 0x800000130e00720b */ /* 0x060fe20003f0e000 */
[C---:B------:R-:W-:Y:S01]  /*07a0*/  FADD R19, R14.reuse, R19 ;  /* 0x000000130e137221 */ /* 0x040fe20000000000 */
[C---:B--2---:R-:W-:Y:S01]  /*07b0*/  FADD R18, R14.reuse, R33 ;  /* 0x000000210e127221 */ /* 0x044fe20000000000 */
[----:B------:R-:W-:-:S03]  /*07c0*/  FSETP.GEU.AND P1, PT, R14, -R33, PT ;  /* 0x800000210e00720b */ /* 0x000fc60003f2e000 */
[----:B------:R-:W-:Y:S02]  /*07d0*/  FSEL R19, R19, RZ, P0 ;  /* 0x000000ff13137208 */ /* 0x000fe40000000000 */
[----:B------:R-:W-:-:S05]  /*07e0*/  FSEL R18, R18, RZ, P1 ;  /* 0x000000ff12127208 */ /* 0x000fca0000800000 */
[----:B------:R-:W-:Y:S01]  /*07f0*/  FADD R18, -R19, R18 ;  /* 0x0000001213127221 */ /* 0x000fe20000000100 */
[----:B------:R-:W-:-:S03]  /*0800*/  IADD3 R30, P0, R12, UR8, RZ ;  /* 0x000000080c1e7c10 */ /* 0x000fc6000ff1e0ff */
[----:B------:R-:W-:Y:S01]  /*0810*/  FFMA R20, R16, R18, R19 ;  /* 0x0000001210147223 */ /* 0x000fe20000000013 */
[----:B------:R-:W-:Y:S01]  /*0820*/  FADD R18, -R28, R23 ;  /* 0x000000171c127221 */ /* 0x000fe20000000100 */
[----:B------:R-:W-:-:S03]  /*0830*/  IADD3.X R31, R4, UR9, RZ, P0, !PT ;  /* 0x00000009041f7c10 */ /* 0x000fc600087fe4ff */
[----:B----4-:R-:W-:Y:S01]  /*0840*/  FFMA R18, R9, R18, R28 ;  /* 0x0000001209127223 */ /* 0x010fe2000000001c */
[----:B------:R-:W-:Y:S01]  /*0850*/  IADD3 R28, P0, R5, UR8, RZ ;  /* 0x00000008051c7c10 */ /* 0x000fe2000ff1e0ff */
[----:B------:R-:W2:Y:S03]  /*0860*/  LDG.E.EL R23, desc[UR6][R30.64] ;  /* 0x000000061e177981 */ /* 0x000ea6000c2e1900 */
[----:B------:R-:W-:-:S05]  /*0870*/  IADD3.X R29, R8, UR9, RZ, P0, !PT ;  /* 0x00000009081d7c10 */ /* 0x000fca00087fe4ff */
[----:B------:R-:W3:Y:S01]  /*0880*/  LDG.E.EL R25, desc[UR6][R28.64] ;  /* 0x000000061c197981 */ /* 0x000ee2000c2e1900 */
[----:B------:R-:W-:-:S04]  /*0890*/  SHF.R.U32.HI R19, RZ, 0x1d, R11 ;  /* 0x0000001dff137819 */ /* 0x000fc8000001160b */
[----:B------:R-:W-:-:S04]  /*08a0*/  LOP3.LUT R19, R19, 0x4, RZ, 0xc0, !PT ;  /* 0x0000000413137812 */ /* 0x000fc800078ec0ff */
[----:B------:R-:W-:-:S05]  /*08b0*/  IADD3 R19, P0, R10, R19, RZ ;  /* 0x000000130a137210 */ /* 0x000fca0007f1e0ff */
[----:B------:R-:W-:Y:S01]  /*08c0*/  IMAD.X R10, RZ, RZ, R11, P0 ;  /* 0x000000ffff0a7224 */ /* 0x000fe200000e060b */
[----:B------:R-:W-:-:S04]  /*08d0*/  SHF.R.U32.HI R11, RZ, 0x1d, R7 ;  /* 0x0000001dff0b7819 */ /* 0x000fc80000011607 */
[----:B------:R-:W-:-:S04]  /*08e0*/  LOP3.LUT R11, R11, 0x4, RZ, 0xc0, !PT ;  /* 0x000000040b0b7812 */ /* 0x000fc800078ec0ff */
[----:B------:R-:W-:Y:S02]  /*08f0*/  IADD3 R11, P0, R6, R11, RZ ;  /* 0x0000000b060b7210 */ /* 0x000fe40007f1e0ff */
[----:B------:R-:W-:-:S03]  /*0900*/  IADD3 R6, P1, R26, UR10, RZ ;  /* 0x0000000a1a067c10 */ /* 0x000fc6000ff3e0ff */
[----:B------:R-:W-:Y:S01]  /*0910*/  IMAD.X R26, RZ, RZ, R7, P0 ;  /* 0x000000ffff1a7224 */ /* 0x000fe200000e0607 */
[----:B------:R-:W-:Y:S02]  /*0920*/  IADD3.X R7, R24, UR11, RZ, P1, !PT ;  /* 0x0000000b18077c10 */ /* 0x000fe40008ffe4ff */
[----:B------:R-:W-:Y:S02]  /*0930*/  IADD3 R24, P0, R2, R19, RZ ;  /* 0x0000001302187210 */ /* 0x000fe40007f1e0ff */
[----:B------:R-:W-:Y:S01]  /*0940*/  IADD3 R2, P1, R11, R2, RZ ;  /* 0x000000020b027210 */ /* 0x000fe20007f3e0ff */
[----:B------:R1:W4:Y:S01]  /*0950*/  LDG.E.EL R6, desc[UR6][R6.64] ;  /* 0x0000000606067981 */ /* 0x000322000c2e1900 */
[----:B------:R-:W-:Y:S01]  /*0960*/  IADD3 R19, P2, R22, R19, RZ ;  /* 0x0000001316137210 */ /* 0x000fe20007f5e0ff */
[----:B------:R-:W-:Y:S01]  /*0970*/  IMAD.X R27, R0, 0x1, R10, P0 ;  /* 0x00000001001b7824 */ /* 0x000fe200000e060a */
[----:B------:R-:W-:Y:S01]  /*0980*/  IADD3 R22, P3, R22, R11, RZ ;  /* 0x0000000b16167210 */ /* 0x000fe20007f7e0ff */
[----:B------:R-:W-:-:S03]  /*0990*/  IMAD.X R11, R26, 0x1, R0, P1 ;  /* 0x000000011a0b7824 */ /* 0x000fc600008e0600 */
[C---:B------:R-:W-:Y:S01]  /*09a0*/  SHF.L.U64.HI R0, R24.reuse, 0x2, R27 ;  /* 0x0000000218007819 */ /* 0x040fe2000001021b */
[----:B------:R-:W-:Y:S01]  /*09b0*/  IMAD.SHL.U32 R24, R24, 0x4, RZ ;  /* 0x0000000418187824 */ /* 0x000fe200078e00ff */
[C---:B-1----:R-:W-:Y:S01]  /*09c0*/  SHF.L.U64.HI R7, R2.reuse, 0x2, R11 ;  /* 0x0000000202077819 */ /* 0x042fe2000001020b */
[----:B------:R-:W-:Y:S02]  /*09d0*/  IMAD.SHL.U32 R2, R2, 0x4, RZ ;  /* 0x0000000402027824 */ /* 0x000fe400078e00ff */
[C---:B------:R-:W-:Y:S01]  /*09e0*/  IMAD.X R10, R15.reuse, 0x1, R10, P2 ;  /* 0x000000010f0a7824 */ /* 0x040fe200010e060a */
[----:B------:R-:W-:Y:S01]  /*09f0*/  IADD3 R30, P2, R24, UR4, RZ ;  /* 0x00000004181e7c10 */ /* 0x000fe2000ff5e0ff */
[----:B------:R-:W-:Y:S02]  /*0a00*/  IMAD.X R15, R15, 0x1, R26, P3 ;  /* 0x000000010f0f7824 */ /* 0x000fe400018e061a */
[----:B------:R-:W-:Y:S01]  /*0a10*/  IMAD.SHL.U32 R27, R19, 0x4, RZ ;  /* 0x00000004131b7824 */ /* 0x000fe200078e00ff */
[----:B------:R-:W-:-:S02]  /*0a20*/  IADD3.X R31, R0, UR5, RZ, P2, !PT ;  /* 0x00000005001f7c10 */ /* 0x000fc400097fe4ff */
[C---:B------:R-:W-:Y:S01]  /*0a30*/  SHF.L.U64.HI R15, R22.reuse, 0x2, R15 ;  /* 0x00000002160f7819 */ /* 0x040fe2000001020f */
[----:B------:R-:W-:Y:S02]  /*0a40*/  IMAD.SHL.U32 R22, R22, 0x4, RZ ;  /* 0x0000000416167824 */ /* 0x000fe400078e00ff */
[----:B------:R1:W5:Y:S01]  /*0a50*/  LDG.E.EL R26, desc[UR6][R30.64] ;  /* 0x000000061e1a7981 */ /* 0x000362000c2e1900 */
[C---:B--2---:R-:W-:Y:S01]  /*0a60*/  FSETP.GEU.AND P0, PT, R14.reuse, -R23, PT ;  /* 0x800000170e00720b */ /* 0x044fe20003f0e000 */
[C---:B------:R-:W-:Y:S01]  /*0a70*/  FADD R23, R14.reuse, R23 ;  /* 0x000000170e177221 */ /* 0x040fe20000000000 */
[C---:B---3--:R-:W-:Y:S01]  /*0a80*/  FSETP.GEU.AND P1, PT, R14.reuse, -R25, PT ;  /* 0x800000190e00720b */ /* 0x048fe20003f2e000 */
[----:B------:R-:W-:-:S03]  /*0a90*/  FADD R25, R14, R25 ;  /* 0x000000190e197221 */ /* 0x000fc60000000000 */
[----:B------:R-:W-:Y:S02]  /*0aa0*/  FSEL R23, R23, RZ, P0 ;  /* 0x000000ff17177208 */ /* 0x000fe40000000000 */
[----:B------:R-:W-:-:S05]  /*0ab0*/  FSEL R28, R25, RZ, P1 ;  /* 0x000000ff191c7208 */ /* 0x000fca0000800000 */
[----:B------:R-:W-:-:S04]  /*0ac0*/  FADD R28, -R23, R28 ;  /* 0x0000001c171c7221 */ /* 0x000fc80000000100 */
[----:B------:R-:W-:Y:S01]  /*0ad0*/  FFMA R11, R16, R28, R23 ;  /* 0x0000001c100b7223 */ /* 0x000fe20000000017 */
[----:B------:R-:W-:Y:S02]  /*0ae0*/  IADD3 R28, P0, R2, UR4, RZ ;  /* 0x00000004021c7c10 */ /* 0x000fe4000ff1e0ff */
[----:B------:R-:W-:Y:S01]  /*0af0*/  SHF.L.U64.HI R23, R19, 0x2, R10 ;  /* 0x0000000213177819 */ /* 0x000fe2000001020a */
[----:B------:R-:W-:Y:S01]  /*0b00*/  FADD R11, -R20, R11 ;  /* 0x0000000b140b7221 */ /* 0x000fe20000000100 */
[----:B------:R-:W-:Y:S02]  /*0b10*/  IADD3.X R29, R7, UR5, RZ, P0, !PT ;  /* 0x00000005071d7c10 */ /* 0x000fe400087fe4ff */
[----:B------:R-:W-:Y:S01]  /*0b20*/  IADD3 R10, P0, R27, UR4, RZ ;  /* 0x000000041b0a7c10 */ /* 0x000fe2000ff1e0ff */
[----:B------:R-:W-:Y:S02]  /*0b30*/  FFMA R20, R9, R11, R20 ;  /* 0x0000000b09147223 */ /* 0x000fe40000000014 */
[----:B------:R-:W2:Y:S01]  /*0b40*/  LDG.E.EL R28, desc[UR6][R28.64] ;  /* 0x000000061c1c7981 */ /* 0x000ea2000c2e1900 */
[----:B------:R-:W-:-:S02]  /*0b50*/  IADD3.X R11, R23, UR5, RZ, P0, !PT ;  /* 0x00000005170b7c10 */ /* 0x000fc400087fe4ff */
[----:B-1----:R-:W-:-:S03]  /*0b60*/  IADD3 R30, P0, R22, UR4, RZ ;  /* 0x00000004161e7c10 */ /* 0x002fc6000ff1e0ff */
[----:B------:R-:W3:Y:S01]  /*0b70*/  LDG.E.EL R10, desc[UR6][R10.64] ;  /* 0x000000060a0a7981 */ /* 0x000ee2000c2e1900 */
[----:B------:R-:W-:-:S05]  /*0b80*/  IADD3.X R31, R15, UR5, RZ, P0, !PT ;  /* 0x000000050f1f7c10 */ /* 0x000fca00087fe4ff */
[----:B------:R-:W2:Y:S01]  /*0b90*/  LDG.E.EL R30, desc[UR6][R30.64] ;  /* 0x000000061e1e7981 */ /* 0x000ea2000c2e1900 */
[----:B------:R-:W1:Y:S01]  /*0ba0*/  S2UR UR5, SR_CgaCtaId ;  /* 0x00000000000579c3 */ /* 0x000e620000008800 */
[----:B------:R-:W-:Y:S01]  /*0bb0*/  UMOV UR4, 0x400 ;  /* 0x0000040000047882 */ /* 0x000fe20000000000 */
[C---:B---3--:R-:W-:Y:S01]  /*0bc0*/  FADD R19, R21.reuse, R10 ;  /* 0x0000000a15137221 */ /* 0x048fe20000000000 */
[C---:B------:R-:W-:Y:S01]  /*0bd0*/  FSETP.GEU.AND P0, PT, R21.reuse, -R10, PT ;  /* 0x8000000a1500720b */ /* 0x040fe20003f0e000 */
[C---:B--2---:R-:W-:Y:S01]  /*0be0*/  FADD R25, R21.reuse, R30 ;  /* 0x0000001e15197221 */ /* 0x044fe20000000000 */
[----:B------:R-:W-:Y:S02]  /*0bf0*/  FSETP.GEU.AND P1, PT, R21, -R30, PT ;  /* 0x8000001e1500720b */ /* 0x000fe40003f2e000 */
[----:B------:R-:W-:Y:S02]  /*0c00*/  FSEL R32, R19, RZ, P0 ;  /* 0x000000ff13207208 */ /* 0x000fe40000000000 */
[----:B------:R-:W-:-:S02]  /*0c10*/  FSEL R25, R25, RZ, P1 ;  /* 0x000000ff19197208 */ /* 0x000fc40000800000 */
[C---:B-----5:R-:W-:Y:S01]  /*0c20*/  FSETP.GEU.AND P0, PT, R21.reuse, -R26, PT ;  /* 0x8000001a1500720b */ /* 0x060fe20003f0e000 */
[C---:B------:R-:W-:Y:S01]  /*0c30*/  FADD R26, R21.reuse, R26 ;  /* 0x0000001a151a7221 */ /* 0x040fe20000000000 */
[C---:B------:R-:W-:Y:S01]  /*0c40*/  FSETP.GEU.AND P1, PT, R21.reuse, -R28, PT ;  /* 0x8000001c1500720b */ /* 0x040fe20003f2e000 */
[----:B------:R-:W-:-:S03]  /*0c50*/  FADD R21, R21, R28 ;  /* 0x0000001c15157221 */ /* 0x000fc60000000000 */
[----:B------:R-:W-:Y:S02]  /*0c60*/  FSEL R26, R26, RZ, P0 ;  /* 0x000000ff1a1a7208 */ /* 0x000fe40000000000 */
[----:B------:R-:W-:Y:S02]  /*0c70*/  FSEL R21, R21, RZ, P1 ;  /* 0x000000ff15157208 */ /* 0x000fe40000800000 */
[----:B------:R-:W-:Y:S01]  /*0c80*/  IADD3 R36, P0, R2, UR8, RZ ;  /* 0x0000000802247c10 */ /* 0x000fe2000ff1e0ff */
[----:B------:R-:W-:Y:S02]  /*0c90*/  FADD R25, -R32, R25 ;  /* 0x0000001920197221 */ /* 0x000fe40000000100 */
[----:B------:R-:W-:Y:S01]  /*0ca0*/  FADD R21, -R26, R21 ;  /* 0x000000151a157221 */ /* 0x000fe20000000100 */
[----:B------:R-:W-:Y:S02]  /*0cb0*/  IADD3.X R37, R7, UR9, RZ, P0, !PT ;  /* 0x0000000907257c10 */ /* 0x000fe400087fe4ff */
[----:B------:R-:W-:Y:S01]  /*0cc0*/  IADD3 R34, P0, R27, UR8, RZ ;  /* 0x000000081b227c10 */ /* 0x000fe2000ff1e0ff */
[C---:B------:R-:W-:Y:S01]  /*0cd0*/  FFMA R10, R17.reuse, R25, R32 ;  /* 0x00000019110a7223 */ /* 0x040fe20000000020 */
[----:B------:R-:W-:Y:S01]  /*0ce0*/  FFMA R26, R17, R21, R26 ;  /* 0x00000015111a7223 */ /* 0x000fe2000000001a */
[----:B------:R-:W-:Y:S01]  /*0cf0*/  IADD3 R28, P2, R24, UR8, RZ ;  /* 0x00000008181c7c10 */ /* 0x000fe2000ff5e0ff */
[----:B------:R2:W3:Y:S01]  /*0d00*/  LDG.E.EL R11, desc[UR6][R36.64] ;  /* 0x00000006240b7981 */ /* 0x0004e2000c2e1900 */
[----:B------:R-:W-:-:S02]  /*0d10*/  IADD3.X R35, R23, UR9, RZ, P0, !PT ;  /* 0x0000000917237c10 */ /* 0x000fc400087fe4ff */
[----:B------:R-:W-:Y:S01]  /*0d20*/  IADD3 R32, P0, R22, UR8, RZ ;  /* 0x0000000816207c10 */ /* 0x000fe2000ff1e0ff */
[----:B------:R-:W-:Y:S02]  /*0d30*/  FADD R10, -R26, R10 ;  /* 0x0000000a1a0a7221 */ /* 0x000fe40000000100 */
[----:B------:R-:W5:Y:S01]  /*0d40*/  LDG.E.EL R21, desc[UR6][R34.64] ;  /* 0x0000000622157981 */ /* 0x000f62000c2e1900 */
[----:B------:R-:W-:Y:S01]  /*0d50*/  IADD3.X R33, R15, UR9, RZ, P0, !PT ;  /* 0x000000090f217c10 */ /* 0x000fe200087fe4ff */
[----:B------:R-:W-:Y:S01]  /*0d60*/  FFMA R19, R9, R10, R26 ;  /* 0x0000000a09137223 */ /* 0x000fe2000000001a */
[----:B------:R-:W-:-:S03]  /*0d70*/  IADD3.X R29, R0, UR9, RZ, P2, !PT ;  /* 0x00000009001d7c10 */ /* 0x000fc600097fe4ff */
[----:B------:R1:W3:Y:S04]  /*0d80*/  LDG.E.EL R10, desc[UR6][R32.64] ;  /* 0x00000006200a7981 */ /* 0x0002e8000c2e1900 */
[----:B------:R-:W4:Y:S01]  /*0d90*/  LDG.E.EL R29, desc[UR6][R28.64] ;  /* 0x000000061c1d7981 */ /* 0x000f22000c2e1900 */
[----:B--2---:R-:W2:Y:S01]  /*0da0*/  LDC.64 R36, c[0x0][0x268] ;  /* 0x00009a00ff247b82 */ /* 0x004ea20000000a00 */
[----:B------:R-:W-:Y:S02]  /*0db0*/  IADD3 R24, P0, R24, UR10, RZ ;  /* 0x0000000a18187c10 */ /* 0x000fe4000ff1e0ff */
[----:B------:R-:W-:Y:S02]  /*0dc0*/  IADD3 R30, P1, R12, UR10, RZ ;  /* 0x0000000a0c1e7c10 */ /* 0x000fe4000ff3e0ff */
[----:B------:R-:W-:-:S02]  /*0dd0*/  IADD3.X R25, R0, UR11, RZ, P0, !PT ;  /* 0x0000000b00197c10 */ /* 0x000fc400087fe4ff */
[----:B------:R-:W-:Y:S02]  /*0de0*/  IADD3.X R31, R4, UR11, RZ, P1, !PT ;  /* 0x0000000b041f7c10 */ /* 0x000fe40008ffe4ff */
[----:B------:R-:W-:Y:S01]  /*0df0*/  IADD3 R4, P0, R5, UR10, RZ ;  /* 0x0000000a05047c10 */ /* 0x000fe2000ff1e0ff */
[----:B------:R-:W4:Y:S01]  /*0e00*/  LDG.E.EL R24, desc[UR6][R24.64] ;  /* 0x0000000618187981 */ /* 0x000f22000c2e1900 */
[----:B------:R-:W-:Y:S02]  /*0e10*/  IADD3 R26, P1, R27, UR10, RZ ;  /* 0x0000000a1b1a7c10 */ /* 0x000fe4000ff3e0ff */
[----:B------:R-:W-:Y:S01]  /*0e20*/  IADD3.X R5, R8, UR11, RZ, P0, !PT ;  /* 0x0000000b08057c10 */ /* 0x000fe200087fe4ff */
[----:B------:R-:W4:Y:S04]  /*0e30*/  LDG.E.EL R30, desc[UR6][R30.64] ;  /* 0x000000061e1e7981 */ /* 0x000f28000c2e1900 */
[----:B--2---:R-:W2:Y:S01]  /*0e40*/  LDG.E R37, desc[UR6][R36.64] ;  /* 0x0000000624257981 */ /* 0x004ea2000c1e1900 */
[----:B-1----:R-:W-:-:S02]  /*0e50*/  IADD3 R32, P0, R2, UR10, RZ ;  /* 0x0000000a02207c10 */ /* 0x002fc4000ff1e0ff */
[----:B------:R-:W-:Y:S01]  /*0e60*/  IADD3 R22, P2, R22, UR10, RZ ;  /* 0x0000000a16167c10 */ /* 0x000fe2000ff5e0ff */
[----:B------:R1:W2:Y:S01]  /*0e70*/  LDG.E.EL R4, desc[UR6][R4.64] ;  /* 0x0000000604047981 */ /* 0x0002a2000c2e1900 */
[----:B------:R-:W-:Y:S02]  /*0e80*/  IADD3.X R27, R23, UR11, RZ, P1, !PT ;  /* 0x0000000b171b7c10 */ /* 0x000fe40008ffe4ff */
[----:B------:R-:W-:Y:S02]  /*0e90*/  IADD3.X R33, R7, UR11, RZ, P0, !PT ;  /* 0x0000000b07217c10 */ /* 0x000fe400087fe4ff */
[----:B------:R-:W-:Y:S01]  /*0ea0*/  IADD3.X R23, R15, UR11, RZ, P2, !PT ;  /* 0x0000000b0f177c10 */ /* 0x000fe200097fe4ff */
[----:B------:R-:W2:Y:S04]  /*0eb0*/  LDG.E.EL R26, desc[UR6][R26.64] ;  /* 0x000000061a1a7981 */ /* 0x000ea8000c2e1900 */
[----:B------:R-:W2:Y:S04]  /*0ec0*/  LDG.E.EL R32, desc[UR6][R32.64] ;  /* 0x0000000620207981 */ /* 0x000ea8000c2e1900 */
[----:B------:R1:W2:Y:S01]  /*0ed0*/  LDG.E.EL R22, desc[UR6][R22.64] ;  /* 0x0000000616167981 */ /* 0x0002a2000c2e1900 */
[----:B------:R-:W1:Y:S01]  /*0ee0*/  S2R R2, SR_TID.X ;  /* 0x0000000000027919 */ /* 0x000e620000002100 */
[----:B0-----:R-:W-:Y:S01]  /*0ef0*/  UPRMT UR4, UR5, 0x654, UR4 ;  /* 0x0000065405047896 */ /* 0x001fe20008000004 */
[----:B-1----:R-:W-:-:S05]  /*0f00*/  IMAD.SHL.U32 R0, R2, 0x2, RZ ;  /* 0x0000000202007824 */ /* 0x002fca00078e00ff */
[----:B------:R-:W-:-:S04]  /*0f10*/  LOP3.LUT R0, R0, 0xfe, RZ, 0xc0, !PT ;  /* 0x000000fe00007812 */ /* 0x000fc800078ec0ff */
[----:B------:R-:W-:-:S05]  /*0f20*/  LEA R0, R0, UR4, 0x2 ;  /* 0x0000000400007c11 */ /* 0x000fca000f8e10ff */
[----:B------:R0:W-:Y:S01]  /*0f30*/  STS.64 [R0], R18 ;  /* 0x0000001200007388 */ /* 0x0001e20000000a00 */
[----:B------:R-:W-:-:S04]  /*0f40*/  LOP3.LUT R5, R2, 0x7f, RZ, 0xc0, !PT ;  /* 0x0000007f02057812 */ /* 0x000fc800078ec0ff */
[----:B------:R-:W-:Y:S01]  /*0f50*/  LEA R5, R5, UR4, 0x2 ;  /* 0x0000000405057c11 */ /* 0x000fe2000f8e10ff */
[----:B------:R-:W-:Y:S08]  /*0f60*/  BAR.SYNC.DEFER_BLOCKING 0x0 ;  /* 0x0000000000007b1d */ /* 0x000ff00000010000 */
[----:B0-----:R-:W0:Y:S01]  /*0f70*/  LDC.64 R18, c[0x0][0x270] ;  /* 0x00009c00ff127b82 */ /* 0x001e220000000a00 */
[----:B------:R-:W1:Y:S04]  /*0f80*/  LDS R15, [R5] ;  /* 0x00000000050f7984 */ /* 0x000e680000000800 */
[----:B------:R-:W0:Y:S01]  /*0f90*/  LDS R7, [R5+0x200] ;  /* 0x0002000005077984 */ /* 0x000e220000000800 */
[C---:B------:R-:W-:Y:S01]  /*0fa0*/  LOP3.LUT R23, R3.reuse, 0x80, RZ, 0xfc, !PT ;  /* 0x0000008003177812 */ /* 0x040fe200078efcff */
[----:B------:R-:W-:-:S04]  /*0fb0*/  IMAD R25, R3, 0xd, RZ ;  /* 0x0000000d03197824 */ /* 0x000fc800078e02ff */
[----:B------:R-:W-:Y:S01]  /*0fc0*/  IMAD R23, R23, 0xd, RZ ;  /* 0x0000000d17177824 */ /* 0x000fe200078e02ff */
[C---:B-----5:R-:W-:Y:S01]  /*0fd0*/  FSETP.GEU.AND P0, PT, R14.reuse, -R21, PT ;  /* 0x800000150e00720b */ /* 0x060fe20003f0e000 */
[C---:B------:R-:W-:Y:S01]  /*0fe0*/  FADD R21, R14.reuse, R21 ;  /* 0x000000150e157221 */ /* 0x040fe20000000000 */
[C---:B---3--:R-:W-:Y:S01]  /*0ff0*/  FSETP.GEU.AND P1, PT, R14.reuse, -R10, PT ;  /* 0x8000000a0e00720b */ /* 0x048fe20003f2e000 */
[----:B------:R-:W-:-:S03]  /*1000*/  FADD R10, R14, R10 ;  /* 0x0000000a0e0a7221 */ /* 0x000fc60000000000 */
[----:B------:R-:W-:Y:S02]  /*1010*/  FSEL R8, R21, RZ, P0 ;  /* 0x000000ff15087208 */ /* 0x000fe40000000000 */
[----:B----4-:R-:W-:Y:S02]  /*1020*/  FSETP.GEU.AND P0, PT, R14, -R29, PT ;  /* 0x8000001d0e00720b */ /* 0x010fe40003f0e000 */
[----:B------:R-:W-:Y:S01]  /*1030*/  FSEL R21, R10, RZ, P1 ;  /* 0x000000ff0a157208 */ /* 0x000fe20000800000 */
[C---:B------:R-:W-:Y:S01]  /*1040*/  FADD R29, R14.reuse, R29 ;  /* 0x0000001d0e1d7221 */ /* 0x040fe20000000000 */
[C---:B------:R-:W-:Y:S01]  /*1050*/  FSETP.GEU.AND P1, PT, R14.reuse, -R11, PT ;  /* 0x8000000b0e00720b */ /* 0x040fe20003f2e000 */
[----:B------:R-:W-:-:S03]  /*1060*/  FADD R11, R14, R11 ;  /* 0x0000000b0e0b7221 */ /* 0x000fc60000000000 */
[----:B------:R-:W-:Y:S02]  /*1070*/  FSEL R2, R29, RZ, P0 ;  /* 0x000000ff1d027208 */ /* 0x000fe40000000000 */
[----:B------:R-:W-:-:S05]  /*1080*/  FSEL R11, R11, RZ, P1 ;  /* 0x000000ff0b0b7208 */ /* 0x000fca0000800000 */
[----:B------:R-:W-:-:S04]  /*1090*/  FADD R11, -R2, R11 ;  /* 0x0000000b020b7221 */ /* 0x000fc80000000100 */
[----:B------:R-:W-:Y:S01]  /*10a0*/  FFMA R10, R17, R11, R2 ;  /* 0x0000000b110a7223 */ /* 0x000fe20000000002 */
[----:B0-----:R-:W-:-:S04]  /*10b0*/  IMAD.WIDE R2, R25, 0x4, R18 ;  /* 0x0000000419027825 */ /* 0x001fc800078e0212 */
[----:B------:R-:W-:Y:S01]  /*10c0*/  IMAD.WIDE R18, R23, 0x4, R18 ;  /* 0x0000000417127825 */ /* 0x000fe200078e0212 */
[----:B-1----:R-:W-:Y:S04]  /*10d0*/  STG.E desc[UR6][R2.64], R15 ;  /* 0x0000000f02007986 */ /* 0x002fe8000c101906 */
[----:B------:R0:W-:Y:S01]  /*10e0*/  STG.E desc[UR6][R18.64], R7 ;  /* 0x0000000712007986 */ /* 0x0001e2000c101906 */
[----:B------:R-:W-:-:S04]  /*10f0*/  FADD R21, -R8, R21 ;  /* 0x0000001508157221 */ /* 0x000fc80000000100 */
[----:B------:R-:W-:-:S04]  /*1100*/  FFMA R8, R17, R21, R8 ;  /* 0x0000001511087223 */ /* 0x000fc80000000008 */
[----:B------:R-:W-:-:S04]  /*1110*/  FADD R8, -R10, R8 ;  /* 0x000000080a087221 */ /* 0x000fc80000000100 */
[----:B------:R-:W-:Y:S01]  /*1120*/  FFMA R21, R9, R8, R10 ;  /* 0x0000000809157223 */ /* 0x000fe2000000000a */
[----:B------:R-:W-:Y:S08]  /*1130*/  BAR.SYNC.DEFER_BLOCKING 0x0 ;  /* 0x0000000000007b1d */ /* 0x000ff00000010000 */
[----:B------:R-:W1:Y:S01]  /*1140*/  LDC.64 R10, c[0x0][0x278] ;  /* 0x00009e00ff0a7b82 */ /* 0x000e620000000a00 */
[----:B------:R-:W-:Y:S07]  /*1150*/  STS.64 [R0], R20 ;  /* 0x0000001400007388 */ /* 0x000fee0000000a00 */
[----:B------:R-:W-:Y:S01]  /*1160*/  BAR.SYNC.DEFER_BLOCKING 0x0 ;  /* 0x0000000000007b1d */ /* 0x000fe20000010000 */
[C---:B--2---:R-:W-:Y:S01]  /*1170*/  FSETP.GEU.AND P6, PT, R37.reuse, -R13, PT ;  /* 0x8000000d2500720b */ /* 0x044fe20003fce000 */
[C---:B------:R-:W-:Y:S01]  /*1180*/  FADD R13, R37.reuse, R13 ;  /* 0x0000000d250d7221 */ /* 0x040fe20000000000 */
[C---:B------:R-:W-:Y:S01]  /*1190*/  FSETP.GEU.AND P5, PT, R37.reuse, -R6, PT ;  /* 0x800000062500720b */ /* 0x040fe20003fae000 */
[----:B------:R-:W-:-:S02]  /*11a0*/  FADD R6, R37, R6 ;  /* 0x0000000625067221 */ /* 0x000fc40000000000 */
[----:B------:R-:W2:Y:S04]  /*11b0*/  LDS R3, [R5] ;  /* 0x0000000005037984 */ /* 0x000ea80000000800 */
[----:B------:R-:W3:Y:S01]  /*11c0*/  LDS R2, [R5+0x200] ;  /* 0x0002000005027984 */ /* 0x000ee20000000800 */
[----:B0-----:R-:W-:Y:S02]  /*11d0*/  FSEL R7, R13, RZ, P6 ;  /* 0x000000ff0d077208 */ /* 0x001fe40003000000 */
[----:B------:R-:W-:-:S05]  /*11e0*/  FSEL R6, R6, RZ, P5 ;  /* 0x000000ff06067208 */ /* 0x000fca0002800000 */
[----:B------:R-:W-:-:S04]  /*11f0*/  FADD R6, -R7, R6 ;  /* 0x0000000607067221 */ /* 0x000fc80000000100 */
[----:B------:R-:W-:Y:S01]  /*1200*/  FFMA R8, R16, R6, R7 ;  /* 0x0000000610087223 */ /* 0x000fe20000000007 */
[----:B-1----:R-:W-:Y:S01]  /*1210*/  IMAD.WIDE R6, R25, 0x4, R10 ;  /* 0x0000000419067825 */ /* 0x002fe200078e020a */
[----:B------:R-:W-:-:S03]  /*1220*/  FSETP.GEU.AND P4, PT, R37, -R30, PT ;  /* 0x8000001e2500720b */ /* 0x000fc60003f8e000 */
[----:B------:R-:W-:Y:S01]  /*1230*/  IMAD.WIDE R10, R23, 0x4, R10 ;  /* 0x00000004170a7825 */ /* 0x000fe200078e020a */
[----:B------:R-:W-:-:S03]  /*1240*/  FSETP.GEU.AND P3, PT, R37, -R4, PT ;  /* 0x800000042500720b */ /* 0x000fc60003f6e000 */
[C---:B------:R-:W-:Y:S01]  /*1250*/  FADD R30, R37.reuse, R30 ;  /* 0x0000001e251e7221 */ /* 0x040fe20000000000 */
[C---:B------:R-:W-:Y:S01]  /*1260*/  FSETP.GEU.AND P2, PT, R37.reuse, -R24, PT ;  /* 0x800000182500720b */ /* 0x040fe20003f4e000 */
[C---:B------:R-:W-:Y:S01]  /*1270*/  FADD R4, R37.reuse, R4 ;  /* 0x0000000425047221 */ /* 0x040fe20000000000 */
[C---:B------:R-:W-:Y:S01]  /*1280*/  FSETP.GEU.AND P1, PT, R37.reuse, -R26, PT ;  /* 0x8000001a2500720b */ /* 0x040fe20003f2e000 */
[C---:B------:R-:W-:Y:S01]  /*1290*/  FADD R24, R37.reuse, R24 ;  /* 0x0000001825187221 */ /* 0x040fe20000000000 */
[C---:B------:R-:W-:Y:S01]  /*12a0*/  FSETP.GEU.AND P0, PT, R37.reuse, -R32, PT ;  /* 0x800000202500720b */ /* 0x040fe20003f0e000 */
[C---:B------:R-:W-:Y:S01]  /*12b0*/  FADD R26, R37.reuse, R26 ;  /* 0x0000001a251a7221 */ /* 0x040fe20000000000 */
[C---:B------:R-:W-:Y:S01]  /*12c0*/  FSETP.GEU.AND P6, PT, R37.reuse, -R22, PT ;  /* 0x800000162500720b */ /* 0x040fe20003fce000 */
[C---:B------:R-:W-:Y:S01]  /*12d0*/  FADD R32, R37.reuse, R32 ;  /* 0x0000002025207221 */ /* 0x040fe20000000000 */
[----:B------:R-:W-:Y:S01]  /*12e0*/  FADD R22, R37, R22 ;  /* 0x0000001625167221 */ /* 0x000fe20000000000 */
[----:B------:R-:W-:-:S02]  /*12f0*/  FSEL R13, R30, RZ, P4 ;  /* 0x000000ff1e0d7208 */ /* 0x000fc40002000000 */
[----:B------:R-:W-:Y:S01]  /*1300*/  FSEL R4, R4, RZ, P3 ;  /* 0x000000ff04047208 */ /* 0x000fe20001800000 */
[----:B--2---:R-:W-:Y:S01]  /*1310*/  STG.E desc[UR6][R6.64], R3 ;  /* 0x0000000306007986 */ /* 0x004fe2000c101906 */
[----:B------:R-:W-:-:S03]  /*1320*/  FSEL R24, R24, RZ, P2 ;  /* 0x000000ff18187208 */ /* 0x000fc60001000000 */
[----:B---3--:R-:W-:Y:S01]  /*1330*/  STG.E desc[UR6][R10.64], R2 ;  /* 0x000000020a007986 */ /* 0x008fe2000c101906 */
[----:B------:R-:W-:Y:S02]  /*1340*/  FSEL R26, R26, RZ, P1 ;  /* 0x000000ff1a1a7208 */ /* 0x000fe40000800000 */
[----:B------:R-:W-:Y:S02]  /*1350*/  FSEL R15, R32, RZ, P0 ;  /* 0x000000ff200f7208 */ /* 0x000fe40000000000 */
[----:B------:R-:W-:Y:S01]  /*1360*/  FSEL R19, R22, RZ, P6 ;  /* 0x000000ff16137208 */ /* 0x000fe20003000000 */
[----:B------:R-:W-:Y:S02]  /*1370*/  FADD R4, -R13, R4 ;  /* 0x000000040d047221 */ /* 0x000fe40000000100 */
[----:B------:R-:W-:Y:S02]  /*1380*/  FADD R15, -R24, R15 ;  /* 0x0000000f180f7221 */ /* 0x000fe40000000100 */
[----:B------:R-:W-:Y:S01]  /*1390*/  FADD R19, -R26, R19 ;  /* 0x000000131a137221 */ /* 0x000fe20000000100 */
[----:B------:R-:W-:Y:S01]  /*13a0*/  FFMA R13, R16, R4, R13 ;  /* 0x00000004100d7223 */ /* 0x000fe2000000000d */
[C---:B------:R-:W-:Y:S01]  /*13b0*/  FFMA R24, R17.reuse, R15, R24 ;  /* 0x0000000f11187223 */ /* 0x040fe20000000018 */
[----:B------:R-:W-:Y:S01]  /*13c0*/  BAR.SYNC.DEFER_BLOCKING 0x0 ;  /* 0x0000000000007b1d */ /* 0x000fe20000010000 */
[----:B------:R-:W-:Y:S01]  /*13d0*/  FFMA R19, R17, R19, R26 ;  /* 0x0000001311137223 */ /* 0x000fe2000000001a */
[----:B------:R-:W-:-:S03]  /*13e0*/  FADD R13, -R8, R13 ;  /* 0x0000000d080d7221 */ /* 0x000fc60000000100 */
[----:B------:R-:W-:Y:S01]  /*13f0*/  FADD R19, -R24, R19 ;  /* 0x0000001318137221 */ /* 0x000fe20000000100 */
[C---:B------:R-:W-:Y:S02]  /*1400*/  FFMA R18, R9.reuse, R13, R8 ;  /* 0x0000000d09127223 */ /* 0x040fe40000000008 */
[----:B------:R-:W0:Y:S01]  /*1410*/  LDC.64 R12, c[0x0][0x280] ;  /* 0x0000a000ff0c7b82 */ /* 0x000e220000000a00 */
[----:B------:R-:W-:-:S05]  /*1420*/  FFMA R19, R9, R19, R24 ;  /* 0x0000001309137223 */ /* 0x000fca0000000018 */
[----:B------:R-:W-:Y:S02]  /*1430*/  STS.64 [R0], R18 ;  /* 0x0000001200007388 */ /* 0x000fe40000000a00 */
[----:B------:R-:W-:Y:S06]  /*1440*/  BAR.SYNC.DEFER_BLOCKING 0x0 ;  /* 0x0000000000007b1d */ /* 0x000fec0000010000 */
[----:B------:R-:W1:Y:S04]  /*1450*/  LDS R15, [R5] ;  /* 0x00000000050f7984 */ /* 0x000e680000000800 */
[----:B------:R-:W2:Y:S01]  /*1460*/  LDS R17, [R5+0x200] ;  /* 0x0002000005117984 */ /* 0x000ea20000000800 */
[----:B0-----:R-:W-:-:S04]  /*1470*/  IMAD.WIDE R8, R25, 0x4, R12 ;  /* 0x0000000419087825 */ /* 0x001fc800078e020c */
[----:B------:R-:W-:Y:S01]  /*1480*/  IMAD.WIDE R12, R23, 0x4, R12 ;  /* 0x00000004170c7825 */ /* 0x000fe200078e020c */
[----:B-1----:R-:W-:Y:S04]  /*1490*/  STG.E desc[UR6][R8.64], R15 ;  /* 0x0000000f08007986 */ /* 0x002fe8000c101906 */
[----:B--2---:R-:W-:Y:S01]  /*14a0*/  STG.E desc[UR6][R12.64], R17 ;  /* 0x000000110c007986 */ /* 0x004fe2000c101906 */
[----:B------:R-:W-:Y:S05]  /*14b0*/  EXIT ;  /* 0x000000000000794d */ /* 0x000fea0003800000 */
.L_x_0:
[----:B------:R-:W-:-:S00]  /*14c0*/  BRA `(.L_x_0) ;  /* 0xfffffffc00fc7947 */ /* 0x000fc0000383ffff */
[----:B------:R-:W-:-:S00]  /*14d0*/  NOP ;  /* 0x0000000000007918 */ /* 0x000fc00000000000 */
        /* <DEDUP_REMOVED lines=10> */
.L_x_1:


//--------------------- .nv.shared.triton_poi_fused__unsafe_index_add_convolution_mul_relu_sub_40 --------------------------
	.section	.nv.shared.triton_poi_fused__unsafe_index_add_convolution_mul_relu_sub_40,"aw",@nobits
	.sectionflags	@""
	.align	16
	.zero		1024


//--------------------- .nv.constant0.triton_poi_fused__unsafe_index_add_convolution_mul_relu_sub_40 --------------------------
	.section	.nv.constant0.triton_poi_fused__unsafe_index_add_convolution_mul_relu_sub_40,"a",@progbits
	.sectionflags	@""
	.align	4
.nv.constant0.triton_poi_fused__unsafe_index_add_convolution_mul_relu_sub_40:
	.zero		652
